	.headerflags	@"EF_CUDA_TEXMODE_UNIFIED EF_CUDA_64BIT_ADDRESS EF_CUDA_ACCELERATORS EF_CUDA_SM90 EF_CUDA_VIRTUAL_SM(EF_CUDA_SM90)"
	.elftype	@"ET_EXEC"


//--------------------- .nv.info                  --------------------------
	.section	.nv.info,"",@"SHT_CUDA_INFO"
	.align	4


	//----- nvinfo : EIATTR_REGCOUNT
	.align		4
        /*0000*/ 	.byte	0x04, 0x2f
        /*0002*/ 	.short	(.L_3 - .L_2)
	.align		4
.L_2:
        /*0004*/ 	.word	index@(triton_poi_fused__native_batch_norm_legit_no_training_add_relu_20)
        /*0008*/ 	.word	0x00000020


	//----- nvinfo : EIATTR_MIN_STACK_SIZE
	.align		4
.L_3:
        /*000c*/ 	.byte	0x04, 0x12
        /*000e*/ 	.short	(.L_5 - .L_4)
	.align		4
.L_4:
        /*0010*/ 	.word	index@(triton_poi_fused__native_batch_norm_legit_no_training_add_relu_20)
        /*0014*/ 	.word	0x00000000


	//----- nvinfo : EIATTR_FRAME_SIZE
	.align		4
.L_5:
        /*0018*/ 	.byte	0x04, 0x11
        /*001a*/ 	.short	(.L_7 - .L_6)
	.align		4
.L_6:
        /*001c*/ 	.word	index@(triton_poi_fused__native_batch_norm_legit_no_training_add_relu_20)
        /*0020*/ 	.word	0x00000000


	//----- nvinfo : EIATTR_MIN_STACK_SIZE
	.align		4
.L_7:
        /*0024*/ 	.byte	0x04, 0x12
        /*0026*/ 	.short	(.L_9 - .L_8)
	.align		4
.L_8:
        /*0028*/ 	.word	index@(triton_poi_fused__native_batch_norm_legit_no_training_add_relu_20)
        /*002c*/ 	.word	0x00000000
.L_9:


//--------------------- .nv.info.triton_poi_fused__native_batch_norm_legit_no_training_add_relu_20 --------------------------
	.section	.nv.info.triton_poi_fused__native_batch_norm_legit_no_training_add_relu_20,"",@"SHT_CUDA_INFO"
	.sectionflags	@""
	.align	4


	//----- nvinfo : EIATTR_CUDA_API_VERSION
	.align		4
        /*0000*/ 	.byte	0x04, 0x37
        /*0002*/ 	.short	(.L_11 - .L_10)
.L_10:
        /*0004*/ 	.word	0x0000007c


	//----- nvinfo : EIATTR_KPARAM_INFO
	.align		4
.L_11:
        /*0008*/ 	.byte	0x04, 0x17
        /*000a*/ 	.short	(.L_13 - .L_12)
.L_12:
        /*000c*/ 	.word	0x00000000
        /*0010*/ 	.short	0x000b
        /*0012*/ 	.short	0x0058
        /*0014*/ 	.byte	0x00, 0xf0, 0x11, 0x00


	//----- nvinfo : EIATTR_KPARAM_INFO
	.align		4
.L_13:
        /*0018*/ 	.byte	0x04, 0x17
        /*001a*/ 	.short	(.L_15 - .L_14)
.L_14:
        /*001c*/ 	.word	0x00000000
        /*0020*/ 	.short	0x000a
        /*0022*/ 	.short	0x0050
        /*0024*/ 	.byte	0x00, 0xf4, 0x21, 0x00


	//----- nvinfo : EIATTR_KPARAM_INFO
	.align		4
.L_15:
        /*0028*/ 	.byte	0x04, 0x17
        /*002a*/ 	.short	(.L_17 - .L_16)
.L_16:
        /*002c*/ 	.word	0x00000000
        /*0030*/ 	.short	0x0009
        /*0032*/ 	.short	0x0048
        /*0034*/ 	.byte	0x00, 0xf4, 0x21, 0x00


	//----- nvinfo : EIATTR_KPARAM_INFO
	.align		4
.L_17:
        /*0038*/ 	.byte	0x04, 0x17
        /*003a*/ 	.short	(.L_19 - .L_18)
.L_18:
        /*003c*/ 	.word	0x00000000
        /*0040*/ 	.short	0x0008
        /*0042*/ 	.short	0x0040
        /*0044*/ 	.byte	0x00, 0xf4, 0x21, 0x00


	//----- nvinfo : EIATTR_KPARAM_INFO
	.align		4
.L_19:
        /*0048*/ 	.byte	0x04, 0x17
        /*004a*/ 	.short	(.L_21 - .L_20)
.L_20:
        /*004c*/ 	.word	0x00000000
        /*0050*/ 	.short	0x0007
        /*0052*/ 	.short	0x0038
        /*0054*/ 	.byte	0x00, 0xf4, 0x21, 0x00


	//----- nvinfo : EIATTR_KPARAM_INFO
	.align		4
.L_21:
        /*0058*/ 	.byte	0x04, 0x17
        /*005a*/ 	.short	(.L_23 - .L_22)
.L_22:
        /*005c*/ 	.word	0x00000000
        /*0060*/ 	.short	0x0006
        /*0062*/ 	.short	0x0030
        /*0064*/ 	.byte	0x00, 0xf4, 0x21, 0x00


	//----- nvinfo : EIATTR_KPARAM_INFO
	.align		4
.L_23:
        /*0068*/ 	.byte	0x04, 0x17
        /*006a*/ 	.short	(.L_25 - .L_24)
.L_24:
        /*006c*/ 	.word	0x00000000
        /*0070*/ 	.short	0x0005
        /*0072*/ 	.short	0x0028
        /*0074*/ 	.byte	0x00, 0xf4, 0x21, 0x00


	//----- nvinfo : EIATTR_KPARAM_INFO
	.align		4
.L_25:
        /*0078*/ 	.byte	0x04, 0x17
        /*007a*/ 	.short	(.L_27 - .L_26)
.L_26:
        /*007c*/ 	.word	0x00000000
        /*0080*/ 	.short	0x0004
        /*0082*/ 	.short	0x0020
        /*0084*/ 	.byte	0x00, 0xf4, 0x21, 0x00


	//----- nvinfo : EIATTR_KPARAM_INFO
	.align		4
.L_27:
        /*0088*/ 	.byte	0x04, 0x17
        /*008a*/ 	.short	(.L_29 - .L_28)
.L_28:
        /*008c*/ 	.word	0x00000000
        /*0090*/ 	.short	0x0003
        /*0092*/ 	.short	0x0018
        /*0094*/ 	.byte	0x00, 0xf4, 0x21, 0x00


	//----- nvinfo : EIATTR_KPARAM_INFO
	.align		4
.L_29:
        /*0098*/ 	.byte	0x04, 0x17
        /*009a*/ 	.short	(.L_31 - .L_30)
.L_30:
        /*009c*/ 	.word	0x00000000
        /*00a0*/ 	.short	0x0002
        /*00a2*/ 	.short	0x0010
        /*00a4*/ 	.byte	0x00, 0xf4, 0x21, 0x00


	//----- nvinfo : EIATTR_KPARAM_INFO
	.align		4
.L_31:
        /*00a8*/ 	.byte	0x04, 0x17
        /*00aa*/ 	.short	(.L_33 - .L_32)
.L_32:
        /*00ac*/ 	.word	0x00000000
        /*00b0*/ 	.short	0x0001
        /*00b2*/ 	.short	0x0008
        /*00b4*/ 	.byte	0x00, 0xf4, 0x21, 0x00


	//----- nvinfo : EIATTR_KPARAM_INFO
	.align		4
.L_33:
        /*00b8*/ 	.byte	0x04, 0x17
        /*00ba*/ 	.short	(.L_35 - .L_34)
.L_34:
        /*00bc*/ 	.word	0x00000000
        /*00c0*/ 	.short	0x0000
        /*00c2*/ 	.short	0x0000
        /*00c4*/ 	.byte	0x00, 0xf4, 0x21, 0x00


	//----- nvinfo : EIATTR_SPARSE_MMA_MASK
	.align		4
.L_35:
        /*00c8*/ 	.byte	0x03, 0x50
        /*00ca*/ 	.short	0x0000


	//----- nvinfo : EIATTR_MAXREG_COUNT
	.align		4
        /*00cc*/ 	.byte	0x03, 0x1b
        /*00ce*/ 	.short	0x00ff


	//----- nvinfo : EIATTR_EXIT_INSTR_OFFSETS
	.align		4
        /*00d0*/ 	.byte	0x04, 0x1c
        /*00d2*/ 	.short	(.L_37 - .L_36)


	//   ....[0]....
.L_36:
        /*00d4*/ 	.word	0x00000500


	//   ....[1]....
        /*00d8*/ 	.word	0x00000520


	//----- nvinfo : EIATTR_REQNTID
	.align		4
.L_37:
        /*00dc*/ 	.byte	0x04, 0x10
        /*00de*/ 	.short	(.L_39 - .L_38)
.L_38:
        /*00e0*/ 	.word	0x00000080
        /*00e4*/ 	.word	0x00000001
        /*00e8*/ 	.word	0x00000001


	//----- nvinfo : EIATTR_CBANK_PARAM_SIZE
	.align		4
.L_39:
        /*00ec*/ 	.byte	0x03, 0x19
        /*00ee*/ 	.short	0x005c


	//----- nvinfo : EIATTR_PARAM_CBANK
	.align		4
        /*00f0*/ 	.byte	0x04, 0x0a
        /*00f2*/ 	.short	(.L_41 - .L_40)
	.align		4
.L_40:
        /*00f4*/ 	.word	index@(.nv.constant0.triton_poi_fused__native_batch_norm_legit_no_training_add_relu_20)
        /*00f8*/ 	.short	0x0210
        /*00fa*/ 	.short	0x005c


	//----- nvinfo : EIATTR_SW_WAR
	.align		4
.L_41:
        /*00fc*/ 	.byte	0x04, 0x36
        /*00fe*/ 	.short	(.L_43 - .L_42)
.L_42:
        /*0100*/ 	.word	0x00000008
.L_43:


//--------------------- .nv.callgraph             --------------------------
	.section	.nv.callgraph,"",@"SHT_CUDA_CALLGRAPH"
	.align	4
	.sectionentsize	8
	.align		4
        /*0000*/ 	.word	0x00000000
	.align		4
        /*0004*/ 	.word	0xffffffff
	.align		4
        /*0008*/ 	.word	0x00000000
	.align		4
        /*000c*/ 	.word	0xfffffffe
	.align		4
        /*0010*/ 	.word	0x00000000
	.align		4
        /*0014*/ 	.word	0xfffffffd
	.align		4
        /*0018*/ 	.word	0x00000000
	.align		4
        /*001c*/ 	.word	0xfffffffc


//--------------------- .nv.constant4             --------------------------
	.section	.nv.constant4,"a",@progbits
	.align	8
	.align		8
.nv.constant4:
        /*0000*/ 	.dword	_$_str
	.align		8
        /*0008*/ 	.dword	_$_str_$_2


//--------------------- .text.triton_poi_fused__native_batch_norm_legit_no_training_add_relu_20 --------------------------
	.section	.text.triton_poi_fused__native_batch_norm_legit_no_training_add_relu_20,"ax",@progbits
	.align	128
        .global         triton_poi_fused__native_batch_norm_legit_no_training_add_relu_20
        .type           triton_poi_fused__native_batch_norm_legit_no_training_add_relu_20,@function
        .size           triton_poi_fused__native_batch_norm_legit_no_training_add_relu_20,(.L_x_1 - triton_poi_fused__native_batch_norm_legit_no_training_add_relu_20)
        .other          triton_poi_fused__native_batch_norm_legit_no_training_add_relu_20,@"STO_CUDA_ENTRY STV_DEFAULT"
triton_poi_fused__native_batch_norm_legit_no_training_add_relu_20:
.text.triton_poi_fused__native_batch_norm_legit_no_training_add_relu_20:
[----:B------:R-:W0:Y:S01]  /*0000*/  LDC R1, c[0x0][0x28] ;  /* 0x00000a00ff017b82 */ /* 0x000e220000000800 */
[----:B------:R-:W1:Y:S07]  /*0010*/  S2R R6, SR_TID.X ;  /* 0x0000000000067919 */ /* 0x000e6e0000002100 */
[----:B------:R-:W2:Y:S01]  /*0020*/  LDC.64 R26, c[0x0][0x228] ;  /* 0x00008a00ff1a7b82 */ /* 0x000ea20000000a00 */
[----:B------:R-:W-:Y:S01]  /*0030*/  CS2R R4, SRZ ;  /* 0x0000000000047805 */ /* 0x000fe2000001ff00 */
[----:B------:R-:W-:Y:S01]  /*0040*/  ULDC.64 UR4, c[0x0][0x208] ;  /* 0x0000820000047ab9 */ /* 0x000fe20000000a00 */
[----:B------:R-:W3:Y:S05]  /*0050*/  S2R R7, SR_CTAID.X ;  /* 0x0000000000077919 */ /* 0x000eea0000002500 */
[----:B------:R-:W4:Y:S08]  /*0060*/  LDC.64 R28, c[0x0][0x250] ;  /* 0x00009400ff1c7b82 */ /* 0x000f300000000a00 */
[----:B------:R-:W5:Y:S08]  /*0070*/  LDC.64 R22, c[0x0][0x218] ;  /* 0x00008600ff167b82 */ /* 0x000f700000000a00 */
[----:B------:R-:W5:Y:S01]  /*0080*/  LDC.64 R8, c[0x0][0x220] ;  /* 0x00008800ff087b82 */ /* 0x000f620000000a00 */
[----:B-1----:R-:W-:-:S07]  /*0090*/  LOP3.LUT R6, R6, 0x7f, RZ, 0xc0, !PT ;  /* 0x0000007f06067812 */ /* 0x002fce00078ec0ff */
[----:B------:R-:W1:Y:S01]  /*00a0*/  LDC.64 R10, c[0x0][0x240] ;  /* 0x00009000ff0a7b82 */ /* 0x000e620000000a00 */
[----:B---3--:R-:W-:Y:S01]  /*00b0*/  LEA R7, R7, R6, 0x7 ;  /* 0x0000000607077211 */ /* 0x008fe200078e38ff */
[----:B------:R-:W-:-:S03]  /*00c0*/  HFMA2.MMA R6, -RZ, RZ, 0, 0 ;  /* 0x00000000ff067435 */ /* 0x000fc600000001ff */
[----:B------:R-:W-:-:S03]  /*00d0*/  ISETP.GE.AND P0, PT, R7, 0x2d80, PT ;  /* 0x00002d800700780c */ /* 0x000fc60003f06270 */
[----:B------:R-:W3:Y:S04]  /*00e0*/  LDC.64 R12, c[0x0][0x248] ;  /* 0x00009200ff0c7b82 */ /* 0x000ee80000000a00 */
[----:B------:R-:W-:-:S04]  /*00f0*/  IMAD.HI R0, R7, -0x4bf4bf4b, R6 ;  /* 0xb40b40b507007827 */ /* 0x000fc800078e0206 */
[----:B------:R-:W3:Y:S01]  /*0100*/  LDC.64 R14, c[0x0][0x230] ;  /* 0x00008c00ff0e7b82 */ /* 0x000ee20000000a00 */
[----:B------:R-:W-:-:S04]  /*0110*/  SHF.R.U32.HI R3, RZ, 0x1f, R0 ;  /* 0x0000001fff037819 */ /* 0x000fc80000011600 */
[----:B------:R-:W-:-:S03]  /*0120*/  LEA.HI.SX32 R3, R0, R3, 0x17 ;  /* 0x0000000300037211 */ /* 0x000fc600078fbaff */
[----:B------:R-:W3:Y:S02]  /*0130*/  LDC.64 R16, c[0x0][0x238] ;  /* 0x00008e00ff107b82 */ /* 0x000ee40000000a00 */
[----:B------:R-:W-:-:S04]  /*0140*/  IMAD R25, R3, -0x2d8, R7 ;  /* 0xfffffd2803197824 */ /* 0x000fc800078e0207 */
[C---:B--2---:R-:W-:Y:S02]  /*0150*/  IMAD.WIDE R26, R25.reuse, 0x4, R26 ;  /* 0x00000004191a7825 */ /* 0x044fe400078e021a */
[----:B------:R-:W2:Y:S02]  /*0160*/  LDC.64 R18, c[0x0][0x258] ;  /* 0x00009600ff127b82 */ /* 0x000ea40000000a00 */
[----:B----4-:R-:W-:Y:S01]  /*0170*/  IMAD.WIDE R28, R25, 0x4, R28 ;  /* 0x00000004191c7825 */ /* 0x010fe200078e021c */
[----:B------:R4:W2:Y:S04]  /*0180*/  @!P0 LDG.E.EL R4, desc[UR4][R26.64] ;  /* 0x000000041a048981 */ /* 0x0008a8000c2e1900 */
[----:B------:R-:W2:Y:S01]  /*0190*/  @!P0 LDG.E.EL R6, desc[UR4][R28.64] ;  /* 0x000000041c068981 */ /* 0x000ea2000c2e1900 */
[----:B------:R-:W2:Y:S01]  /*01a0*/  LDC.64 R20, c[0x0][0x260] ;  /* 0x00009800ff147b82 */ /* 0x000ea20000000a00 */
[----:B------:R-:W-:-:S02]  /*01b0*/  CS2R R2, SRZ ;  /* 0x0000000000027805 */ /* 0x000fc4000001ff00 */
[----:B------:R-:W-:Y:S01]  /*01c0*/  MOV R0, RZ ;  /* 0x000000ff00007202 */ /* 0x000fe20000000f00 */
[----:B-----5:R-:W-:-:S04]  /*01d0*/  IMAD.WIDE R22, R7, 0x4, R22 ;  /* 0x0000000407167825 */ /* 0x020fc800078e0216 */
[----:B0-----:R-:W-:Y:S01]  /*01e0*/  IMAD.WIDE R8, R25, 0x4, R8 ;  /* 0x0000000419087825 */ /* 0x001fe200078e0208 */
[----:B----4-:R-:W-:Y:S01]  /*01f0*/  HFMA2.MMA R27, -RZ, RZ, 0, 0 ;  /* 0x00000000ff1b7435 */ /* 0x010fe200000001ff */
[----:B------:R0:W4:Y:S02]  /*0200*/  @!P0 LDG.E R3, desc[UR4][R22.64] ;  /* 0x0000000416038981 */ /* 0x000124000c1e1900 */
[----:B-1----:R-:W-:Y:S02]  /*0210*/  IMAD.WIDE R10, R7, 0x4, R10 ;  /* 0x00000004070a7825 */ /* 0x002fe400078e020a */
[----:B------:R1:W4:Y:S02]  /*0220*/  @!P0 LDG.E.EL R0, desc[UR4][R8.64] ;  /* 0x0000000408008981 */ /* 0x000324000c2e1900 */
[C---:B---3--:R-:W-:Y:S02]  /*0230*/  IMAD.WIDE R12, R25.reuse, 0x4, R12 ;  /* 0x00000004190c7825 */ /* 0x048fe400078e020c */
[----:B------:R-:W3:Y:S02]  /*0240*/  @!P0 LDG.E R5, desc[UR4][R10.64] ;  /* 0x000000040a058981 */ /* 0x000ee4000c1e1900 */
[----:B------:R-:W-:-:S02]  /*0250*/  IMAD.WIDE R14, R25, 0x4, R14 ;  /* 0x00000004190e7825 */ /* 0x000fc400078e020e */
[----:B------:R5:W3:Y:S01]  /*0260*/  @!P0 LDG.E.EL R2, desc[UR4][R12.64] ;  /* 0x000000040c028981 */ /* 0x000ae2000c2e1900 */
[----:B0-----:R-:W-:Y:S01]  /*0270*/  MOV R22, RZ ;  /* 0x000000ff00167202 */ /* 0x001fe20000000f00 */
[C---:B------:R-:W-:Y:S01]  /*0280*/  IMAD.WIDE R16, R25.reuse, 0x4, R16 ;  /* 0x0000000419107825 */ /* 0x040fe200078e0210 */
[----:B-1----:R-:W0:Y:S01]  /*0290*/  LDC.64 R8, c[0x0][0x210] ;  /* 0x00008400ff087b82 */ /* 0x002e220000000a00 */
[----:B------:R-:W3:Y:S02]  /*02a0*/  @!P0 LDG.E.EL R27, desc[UR4][R14.64] ;  /* 0x000000040e1b8981 */ /* 0x000ee4000c2e1900 */
[----:B--2---:R-:W-:-:S04]  /*02b0*/  IMAD.WIDE R18, R25, 0x4, R18 ;  /* 0x0000000419127825 */ /* 0x004fc800078e0212 */
[----:B------:R-:W-:Y:S01]  /*02c0*/  IMAD.WIDE R20, R25, 0x4, R20 ;  /* 0x0000000419147825 */ /* 0x000fe200078e0214 */
[----:B------:R-:W-:-:S04]  /*02d0*/  CS2R R24, SRZ ;  /* 0x0000000000187805 */ /* 0x000fc8000001ff00 */
[----:B------:R-:W2:Y:S04]  /*02e0*/  @!P0 LDG.E.EL R22, desc[UR4][R20.64] ;  /* 0x0000000414168981 */ /* 0x000ea8000c2e1900 */
[----:B------:R-:W2:Y:S04]  /*02f0*/  @!P0 LDG.E.EL R24, desc[UR4][R16.64] ;  /* 0x0000000410188981 */ /* 0x000ea8000c2e1900 */
[----:B------:R-:W2:Y:S01]  /*0300*/  @!P0 LDG.E.EL R25, desc[UR4][R18.64] ;  /* 0x0000000412198981 */ /* 0x000ea2000c2e1900 */
[----:B-----5:R-:W-:Y:S01]  /*0310*/  HFMA2.MMA R13, -RZ, RZ, 1.625, 0 ;  /* 0x3e800000ff0d7435 */ /* 0x020fe200000001ff */
[----:B0-----:R-:W-:-:S04]  /*0320*/  IMAD.WIDE R8, R7, 0x4, R8 ;  /* 0x0000000407087825 */ /* 0x001fc800078e0208 */
[----:B------:R-:W-:Y:S01]  /*0330*/  FADD R4, R4, 9.9999997473787516356e-06 ;  /* 0x3727c5ac04047421 */ /* 0x000fe20000000000 */
[----:B------:R-:W-:-:S03]  /*0340*/  FADD R6, R6, 9.9999997473787516356e-06 ;  /* 0x3727c5ac06067421 */ /* 0x000fc60000000000 */
[----:B------:R-:W0:Y:S08]  /*0350*/  MUFU.SQRT R10, R4 ;  /* 0x00000004000a7308 */ /* 0x000e300000002000 */
[----:B------:R-:W1:Y:S01]  /*0360*/  MUFU.SQRT R12, R6 ;  /* 0x00000006000c7308 */ /* 0x000e620000002000 */
[C---:B0-----:R-:W-:Y:S02]  /*0370*/  FSETP.GT.AND P1, PT, R10.reuse, 8.50705917302346158658e+37, PT ;  /* 0x7e8000000a00780b */ /* 0x041fe40003f24000 */
[----:B------:R-:W-:-:S02]  /*0380*/  FSETP.GEU.AND P3, PT, R10, 1.175494350822287508e-38, PT ;  /* 0x008000000a00780b */ /* 0x000fc40003f6e000 */
[C---:B-1----:R-:W-:Y:S02]  /*0390*/  FSETP.GT.AND P2, PT, R12.reuse, 8.50705917302346158658e+37, PT ;  /* 0x7e8000000c00780b */ /* 0x042fe40003f44000 */
[----:B------:R-:W-:-:S07]  /*03a0*/  FSETP.GEU.AND P4, PT, R12, 1.175494350822287508e-38, PT ;  /* 0x008000000c00780b */ /* 0x000fce0003f8e000 */
[----:B------:R-:W-:-:S04]  /*03b0*/  @P1 FMUL R10, R10, 0.25 ;  /* 0x3e8000000a0a1820 */ /* 0x000fc80000400000 */
[----:B------:R-:W-:Y:S01]  /*03c0*/  @!P3 FMUL R10, R10, 16777216 ;  /* 0x4b8000000a0ab820 */ /* 0x000fe20000400000 */
[----:B------:R-:W-:-:S04]  /*03d0*/  @P2 FMUL R12, R12, 0.25 ;  /* 0x3e8000000c0c2820 */ /* 0x000fc80000400000 */
[----:B------:R-:W-:Y:S01]  /*03e0*/  @!P4 FMUL R12, R12, 16777216 ;  /* 0x4b8000000c0cc820 */ /* 0x000fe20000400000 */
[----:B------:R-:W0:Y:S01]  /*03f0*/  MUFU.RCP R10, R10 ;  /* 0x0000000a000a7308 */ /* 0x000e220000001000 */
[----:B------:R-:W-:-:S07]  /*0400*/  FSEL R11, R13, 1, P1 ;  /* 0x3f8000000d0b7808 */ /* 0x000fce0000800000 */
[----:B------:R-:W1:Y:S01]  /*0410*/  MUFU.RCP R12, R12 ;  /* 0x0000000c000c7308 */ /* 0x000e620000001000 */
[----:B------:R-:W-:Y:S01]  /*0420*/  FSEL R13, R13, 1, P2 ;  /* 0x3f8000000d0d7808 */ /* 0x000fe20001000000 */
[----:B------:R-:W-:-:S04]  /*0430*/  @!P3 FMUL R11, R11, 16777216 ;  /* 0x4b8000000b0bb820 */ /* 0x000fc80000400000 */
[----:B------:R-:W-:Y:S01]  /*0440*/  @!P4 FMUL R13, R13, 16777216 ;  /* 0x4b8000000d0dc820 */ /* 0x000fe20000400000 */
[----:B----4-:R-:W-:Y:S01]  /*0450*/  FADD R3, -R0, R3 ;  /* 0x0000000300037221 */ /* 0x010fe20000000100 */
[----:B---3--:R-:W-:Y:S01]  /*0460*/  FADD R2, -R2, R5 ;  /* 0x0000000502027221 */ /* 0x008fe20000000100 */
[----:B0-----:R-:W-:Y:S01]  /*0470*/  FMUL R10, R10, R11 ;  /* 0x0000000b0a0a7220 */ /* 0x001fe20000400000 */
[----:B-1----:R-:W-:-:S03]  /*0480*/  FMUL R13, R12, R13 ;  /* 0x0000000d0c0d7220 */ /* 0x002fc60000400000 */
[----:B------:R-:W-:Y:S01]  /*0490*/  FMUL R3, R10, R3 ;  /* 0x000000030a037220 */ /* 0x000fe20000400000 */
[----:B------:R-:W-:-:S03]  /*04a0*/  FMUL R13, R13, R2 ;  /* 0x000000020d0d7220 */ /* 0x000fc60000400000 */
[----:B--2---:R-:W-:Y:S01]  /*04b0*/  FFMA R3, R3, R27, R24 ;  /* 0x0000001b03037223 */ /* 0x004fe20000000018 */
[----:B------:R-:W-:-:S04]  /*04c0*/  FFMA R22, R13, R25, R22 ;  /* 0x000000190d167223 */ /* 0x000fc80000000016 */
[C---:B------:R-:W-:Y:S01]  /*04d0*/  FADD R0, R3.reuse, R22 ;  /* 0x0000001603007221 */ /* 0x040fe20000000000 */
[----:B------:R-:W-:-:S04]  /*04e0*/  FSETP.GEU.AND P1, PT, R3, -R22, PT ;  /* 0x800000160300720b */ /* 0x000fc80003f2e000 */
[----:B------:R-:W-:Y:S01]  /*04f0*/  FSEL R3, R0, RZ, P1 ;  /* 0x000000ff00037208 */ /* 0x000fe20000800000 */
[----:B------:R-:W-:Y:S08]  /*0500*/  @P0 EXIT ;  /* 0x000000000000094d */ /* 0x000ff00003800000 */
[----:B------:R-:W-:Y:S01]  /*0510*/  STG.E desc[UR4][R8.64], R3 ;  /* 0x0000000308007986 */ /* 0x000fe2000c101904 */
[----:B------:R-:W-:Y:S05]  /*0520*/  EXIT ;  /* 0x000000000000794d */ /* 0x000fea0003800000 */
.L_x_0:
[----:B------:R-:W-:-:S00]  /*0530*/  BRA `(.L_x_0) ;  /* 0xfffffffc00fc7947 */ /* 0x000fc0000383ffff */
[----:B------:R-:W-:-:S00]  /*0540*/  NOP ;  /* 0x0000000000007918 */ /* 0x000fc00000000000 */
        /* <DEDUP_REMOVED lines=11> */
.L_x_1:


//--------------------- .nv.global.init           --------------------------
	.section	.nv.global.init,"aw",@progbits
.nv.global.init:
	.type		_$_str,@object
	.size		_$_str,(_$_str_$_2 - _$_str)
_$_str:
        /*0000*/ 	.byte	0x5f, 0x5f, 0x43, 0x55, 0x44, 0x41, 0x5f, 0x46, 0x54, 0x5a, 0x00
	.type		_$_str_$_2,@object
	.size		_$_str_$_2,(.L_1 - _$_str_$_2)
_$_str_$_2:
        /*000b*/ 	.byte	0x5f, 0x5f, 0x43, 0x55, 0x44, 0x41, 0x5f, 0x50, 0x52, 0x45, 0x43, 0x5f, 0x53, 0x51, 0x52, 0x54
        /*001b*/ 	.byte	0x00
.L_1:


//--------------------- .nv.constant0.triton_poi_fused__native_batch_norm_legit_no_training_add_relu_20 --------------------------
	.section	.nv.constant0.triton_poi_fused__native_batch_norm_legit_no_training_add_relu_20,"a",@progbits
	.sectionflags	@""
	.align	4
.nv.constant0.triton_poi_fused__native_batch_norm_legit_no_training_add_relu_20:
	.zero		620
